//
// Generated by NVIDIA NVVM Compiler
//
// Compiler Build ID: CL-36424714
// Cuda compilation tools, release 13.0, V13.0.88
// Based on NVVM 20.0.0
//

.version 9.0
.target sm_100
.address_size 64

	// .globl	_Z6kernelv
.extern .func  (.param .b32 func_retval0) vprintf
(
	.param .b64 vprintf_param_0,
	.param .b64 vprintf_param_1
)
;
.global .align 1 .b8 $str[13] = {114, 101, 115, 117, 108, 116, 32, 61, 32, 37, 102, 10};

.visible .entry _Z6kernelv()
{
	.local .align 8 .b8 	__local_depot0[8];
	.reg .b64 	%SP;
	.reg .b64 	%SPL;
	.reg .b32 	%r<3>;
	.reg .b64 	%rd<6>;

	mov.u64 	%SPL, __local_depot0;
	cvta.local.u64 	%SP, %SPL;
	add.u64 	%rd1, %SP, 0;
	add.u64 	%rd2, %SPL, 0;
	mov.b64 	%rd3, 4613937818241073152;
	st.local.u64 	[%rd2], %rd3;
	mov.u64 	%rd4, $str;
	cvta.global.u64 	%rd5, %rd4;
	{ // callseq 0, 0
	.param .b64 param0;
	st.param.b64 	[param0], %rd5;
	.param .b64 param1;
	st.param.b64 	[param1], %rd1;
	.param .b32 retval0;
	call.uni (retval0), 
	vprintf, 
	(
	param0, 
	param1
	);
	ld.param.b32 	%r1, [retval0];
	} // callseq 0
	ret;

}


// ===== COMPILED SASS (sm_100) =====

	.target	sm_100

	.elftype	@"ET_EXEC"


//--------------------- .note.nv.tkinfo           --------------------------
	.section	.note.nv.tkinfo,"",@"SHT_NOTE"
	.sectionflags	@"SHF_NOTE_NV_TKINFO"
	.tkinfo
        /*0018*/ 	.word	0x00000002
        /*0030*/ 	.string	""
        /*0030*/ 	.string	"ptxas"
        /*0030*/ 	.string	"Cuda compilation tools, release 13.0, V13.0.88"
        /*0030*/ 	.string	"Build cuda_13.0.r13.0/compiler.36424714_0"
        /*0030*/ 	.string	"-arch sm_100 -m 64 "



//--------------------- .note.nv.cuinfo           --------------------------
	.section	.note.nv.cuinfo,"",@"SHT_NOTE"
	.sectionflags	@"SHF_NOTE_NV_CUINFO"
        /*0018*/ 	.short	0x0002
        /*001a*/ 	.short	0x0064
        /*001c*/ 	.short	0x0082
	.zero		2


//--------------------- .nv.info                  --------------------------
	.section	.nv.info,"",@"SHT_CUDA_INFO"
	.align	4


	//----- nvinfo : EIATTR_REGCOUNT
	.align		4
        /*0000*/ 	.byte	0x04, 0x2f
        /*0002*/ 	.short	(.L_2 - .L_1)
	.align		4
.L_1:
        /*0004*/ 	.word	index@(_Z6kernelv)
        /*0008*/ 	.word	0x00000018


	//----- nvinfo : EIATTR_FRAME_SIZE
	.align		4
.L_2:
        /*000c*/ 	.byte	0x04, 0x11
        /*000e*/ 	.short	(.L_4 - .L_3)
	.align		4
.L_3:
        /*0010*/ 	.word	index@(_Z6kernelv)
        /*0014*/ 	.word	0x00000008


	//----- nvinfo : EIATTR_MIN_STACK_SIZE
	.align		4
.L_4:
        /*0018*/ 	.byte	0x04, 0x12
        /*001a*/ 	.short	(.L_6 - .L_5)
	.align		4
.L_5:
        /*001c*/ 	.word	index@(_Z6kernelv)
        /*0020*/ 	.word	0x00000008
.L_6:


//--------------------- .nv.compat                --------------------------
	.section	.nv.compat,"",@"SHT_CUDA_COMPAT_INFO"
	.align	4
        /*0000*/ 	.byte	0x02, 0x09, 0x00, 0x00, 0x02, 0x02, 0x01, 0x00, 0x02, 0x05, 0x05, 0x00, 0x03, 0x07, 0x01, 0x01
        /*0010*/ 	.byte	0x02, 0x03, 0x00, 0x00, 0x02, 0x06, 0x01, 0x00, 0x04, 0x0b, 0x08, 0x00, 0x09, 0x00, 0x00, 0x00
        /*0020*/ 	.byte	0x00, 0x00, 0x00, 0x00


//--------------------- .nv.info._Z6kernelv       --------------------------
	.section	.nv.info._Z6kernelv,"",@"SHT_CUDA_INFO"
	.sectionflags	@""
	.align	4


	//----- nvinfo : EIATTR_CUDA_API_VERSION
	.align		4
        /*0000*/ 	.byte	0x04, 0x37
        /*0002*/ 	.short	(.L_8 - .L_7)
.L_7:
        /*0004*/ 	.word	0x00000082


	//----- nvinfo : EIATTR_SPARSE_MMA_MASK
	.align		4
.L_8:
        /*0008*/ 	.byte	0x03, 0x50
        /*000a*/ 	.short	0x0000


	//----- nvinfo : EIATTR_MAXREG_COUNT
	.align		4
        /*000c*/ 	.byte	0x03, 0x1b
        /*000e*/ 	.short	0x00ff


	//----- nvinfo : EIATTR_EXTERNS
	.align		4
        /*0010*/ 	.byte	0x04, 0x0f
        /*0012*/ 	.short	(.L_10 - .L_9)


	//   ....[0]....
	.align		4
.L_9:
        /*0014*/ 	.word	index@(vprintf)


	//----- nvinfo : EIATTR_MERCURY_ISA_VERSION
	.align		4
.L_10:
        /*0018*/ 	.byte	0x03, 0x5f
        /*001a*/ 	.short	0x0101


	//----- nvinfo : EIATTR_VRC_CTA_INIT_COUNT
	.align		4
        /*001c*/ 	.byte	0x02, 0x4a
	.zero		1
	.zero		1


	//----- nvinfo : EIATTR_SYSCALL_OFFSETS
	.align		4
        /*0020*/ 	.byte	0x04, 0x46
        /*0022*/ 	.short	(.L_12 - .L_11)


	//   ....[0]....
.L_11:
        /*0024*/ 	.word	0x000000f0


	//----- nvinfo : EIATTR_EXIT_INSTR_OFFSETS
	.align		4
.L_12:
        /*0028*/ 	.byte	0x04, 0x1c
        /*002a*/ 	.short	(.L_14 - .L_13)


	//   ....[0]....
.L_13:
        /*002c*/ 	.word	0x00000100


	//----- nvinfo : EIATTR_SW_WAR
	.align		4
.L_14:
        /*0030*/ 	.byte	0x04, 0x36
        /*0032*/ 	.short	(.L_16 - .L_15)
.L_15:
        /*0034*/ 	.word	0x00000008
.L_16:


//--------------------- .nv.callgraph             --------------------------
	.section	.nv.callgraph,"",@"SHT_CUDA_CALLGRAPH"
	.align	4
	.sectionentsize	8
	.align		4
        /*0000*/ 	.word	0x00000000
	.align		4
        /*0004*/ 	.word	0xffffffff
	.align		4
        /*0008*/ 	.word	index@(_Z6kernelv)
	.align		4
        /*000c*/ 	.word	index@(vprintf)
	.align		4
        /*0010*/ 	.word	0x00000000
	.align		4
        /*0014*/ 	.word	0xfffffffe
	.align		4
        /*0018*/ 	.word	0x00000000
	.align		4
        /*001c*/ 	.word	0xfffffffd
	.align		4
        /*0020*/ 	.word	0x00000000
	.align		4
        /*0024*/ 	.word	0xfffffffc


//--------------------- .nv.constant4             --------------------------
	.section	.nv.constant4,"a",@progbits
	.align	8
	.align		8
.nv.constant4:
        /*0000*/ 	.dword	vprintf
	.align		8
        /*0008*/ 	.dword	$str


//--------------------- .text._Z6kernelv          --------------------------
	.section	.text._Z6kernelv,"ax",@progbits
	.align	128
        .global         _Z6kernelv
        .type           _Z6kernelv,@function
        .size           _Z6kernelv,(.L_x_2 - _Z6kernelv)
        .other          _Z6kernelv,@"STO_CUDA_ENTRY STV_DEFAULT"
_Z6kernelv:
.text._Z6kernelv:
[----:B------:R-:W0:Y:S01]  /*0000*/  LDC R1, c[0x0][0x37c] ;  /* 0x0000df00ff017b82 */ /* 0x000e220000000800 */
[----:B------:R-:W-:Y:S02]  /*0010*/  HFMA2 R9, -RZ, RZ, 2.015625, 0 ;  /* 0x40080000ff097431 */ /* 0x000fe400000001ff */
[----:B0-----:R-:W-:Y:S01]  /*0020*/  VIADD R1, R1, 0xfffffff8 ;  /* 0xfffffff801017836 */ /* 0x001fe20000000000 */
[----:B------:R-:W-:Y:S01]  /*0030*/  MOV R0, 0x0 ;  /* 0x0000000000007802 */ /* 0x000fe20000000f00 */
[----:B------:R-:W-:Y:S01]  /*0040*/  IMAD.MOV.U32 R8, RZ, RZ, 0x0 ;  /* 0x00000000ff087424 */ /* 0x000fe200078e00ff */
[----:B------:R-:W0:Y:S02]  /*0050*/  LDCU UR4, c[0x0][0x2f8] ;  /* 0x00005f00ff0477ac */ /* 0x000e240008000800 */
[----:B------:R1:W2:Y:S02]  /*0060*/  LDC.64 R2, c[0x4][R0] ;  /* 0x0100000000027b82 */ /* 0x0002a40000000a00 */
[----:B------:R1:W-:Y:S01]  /*0070*/  STL.64 [R1], R8 ;  /* 0x0000000801007387 */ /* 0x0003e20000100a00 */
[----:B------:R-:W3:Y:S01]  /*0080*/  LDCU.64 UR6, c[0x4][0x8] ;  /* 0x01000100ff0677ac */ /* 0x000ee20008000a00 */
[----:B------:R-:W4:Y:S01]  /*0090*/  LDCU UR5, c[0x0][0x2fc] ;  /* 0x00005f80ff0577ac */ /* 0x000f220008000800 */
[----:B0-----:R-:W-:Y:S01]  /*00a0*/  IADD3 R6, P0, PT, R1, UR4, RZ ;  /* 0x0000000401067c10 */ /* 0x001fe2000ff1e0ff */
[----:B---3--:R-:W-:Y:S01]  /*00b0*/  IMAD.U32 R4, RZ, RZ, UR6 ;  /* 0x00000006ff047e24 */ /* 0x008fe2000f8e00ff */
[----:B------:R-:W-:-:S03]  /*00c0*/  MOV R5, UR7 ;  /* 0x0000000700057c02 */ /* 0x000fc60008000f00 */
[----:B-1--4-:R-:W-:-:S08]  /*00d0*/  IMAD.X R7, RZ, RZ, UR5, P0 ;  /* 0x00000005ff077e24 */ /* 0x012fd000080e06ff */
[----:B------:R-:W-:-:S07]  /*00e0*/  LEPC R20, `(.L_x_0) ;  /* 0x000000001014794e */ /* 0x000fce0000000000 */
[----:B--2---:R-:W-:Y:S05]  /*00f0*/  CALL.ABS.NOINC R2 ;  /* 0x0000000002007343 */ /* 0x004fea0003c00000 */
.L_x_0:
[----:B------:R-:W-:Y:S05]  /*0100*/  EXIT ;  /* 0x000000000000794d */ /* 0x000fea0003800000 */
.L_x_1:
[----:B------:R-:W-:-:S00]  /*0110*/  BRA `(.L_x_1) ;  /* 0xfffffffc00fc7947 */ /* 0x000fc0000383ffff */
[----:B------:R-:W-:-:S00]  /*0120*/  NOP ;  /* 0x0000000000007918 */ /* 0x000fc00000000000 */
        /* <DEDUP_REMOVED lines=13> */
.L_x_2:


//--------------------- .nv.global.init           --------------------------
	.section	.nv.global.init,"aw",@progbits
.nv.global.init:
	.type		$str,@object
	.size		$str,(.L_0 - $str)
$str:
        /*0000*/ 	.byte	0x72, 0x65, 0x73, 0x75, 0x6c, 0x74, 0x20, 0x3d, 0x20, 0x25, 0x66, 0x0a, 0x00
.L_0:


//--------------------- .nv.shared.reserved.0     --------------------------
	.section	.nv.shared.reserved.0,"aw",@nobits
	.weak		__nv_reservedSMEM_offset_0_alias
	.size		__nv_reservedSMEM_offset_0_alias, 0, 64
	.other		__nv_reservedSMEM_offset_0_alias,@"STO_CUDA_RESERVED_SHARED STV_DEFAULT"
__nv_reservedSMEM_offset_0_alias:
	.zero		0
	.zero		64


//--------------------- .nv.constant0._Z6kernelv  --------------------------
	.section	.nv.constant0._Z6kernelv,"a",@progbits
	.sectionflags	@""
	.align	4
.nv.constant0._Z6kernelv:
	.zero		896


//--------------------- SYMBOLS --------------------------

	.type		.nv.reservedSmem.offset0,@object
	.size		.nv.reservedSmem.offset0,0x4
	.type		vprintf,@function
